	.headerflags	@"EF_CUDA_TEXMODE_UNIFIED EF_CUDA_64BIT_ADDRESS EF_CUDA_ACCELERATORS EF_CUDA_SM90 EF_CUDA_VIRTUAL_SM(EF_CUDA_SM90)"
	.elftype	@"ET_EXEC"


//--------------------- .nv.info                  --------------------------
	.section	.nv.info,"",@"SHT_CUDA_INFO"
	.align	4


	//----- nvinfo : EIATTR_REGCOUNT
	.align		4
        /*0000*/ 	.byte	0x04, 0x2f
        /*0002*/ 	.short	(.L_1 - .L_0)
	.align		4
.L_0:
        /*0004*/ 	.word	index@(triton_poi_fused_mul_0)
        /*0008*/ 	.word	0x0000000a


	//----- nvinfo : EIATTR_MIN_STACK_SIZE
	.align		4
.L_1:
        /*000c*/ 	.byte	0x04, 0x12
        /*000e*/ 	.short	(.L_3 - .L_2)
	.align		4
.L_2:
        /*0010*/ 	.word	index@(triton_poi_fused_mul_0)
        /*0014*/ 	.word	0x00000000


	//----- nvinfo : EIATTR_FRAME_SIZE
	.align		4
.L_3:
        /*0018*/ 	.byte	0x04, 0x11
        /*001a*/ 	.short	(.L_5 - .L_4)
	.align		4
.L_4:
        /*001c*/ 	.word	index@(triton_poi_fused_mul_0)
        /*0020*/ 	.word	0x00000000


	//----- nvinfo : EIATTR_MIN_STACK_SIZE
	.align		4
.L_5:
        /*0024*/ 	.byte	0x04, 0x12
        /*0026*/ 	.short	(.L_7 - .L_6)
	.align		4
.L_6:
        /*0028*/ 	.word	index@(triton_poi_fused_mul_0)
        /*002c*/ 	.word	0x00000000
.L_7:


//--------------------- .nv.info.triton_poi_fused_mul_0 --------------------------
	.section	.nv.info.triton_poi_fused_mul_0,"",@"SHT_CUDA_INFO"
	.sectionflags	@""
	.align	4


	//----- nvinfo : EIATTR_CUDA_API_VERSION
	.align		4
        /*0000*/ 	.byte	0x04, 0x37
        /*0002*/ 	.short	(.L_9 - .L_8)
.L_8:
        /*0004*/ 	.word	0x0000007c


	//----- nvinfo : EIATTR_KPARAM_INFO
	.align		4
.L_9:
        /*0008*/ 	.byte	0x04, 0x17
        /*000a*/ 	.short	(.L_11 - .L_10)
.L_10:
        /*000c*/ 	.word	0x00000000
        /*0010*/ 	.short	0x0002
        /*0012*/ 	.short	0x0010
        /*0014*/ 	.byte	0x00, 0xf0, 0x11, 0x00


	//----- nvinfo : EIATTR_KPARAM_INFO
	.align		4
.L_11:
        /*0018*/ 	.byte	0x04, 0x17
        /*001a*/ 	.short	(.L_13 - .L_12)
.L_12:
        /*001c*/ 	.word	0x00000000
        /*0020*/ 	.short	0x0001
        /*0022*/ 	.short	0x0008
        /*0024*/ 	.byte	0x00, 0xf4, 0x21, 0x00


	//----- nvinfo : EIATTR_KPARAM_INFO
	.align		4
.L_13:
        /*0028*/ 	.byte	0x04, 0x17
        /*002a*/ 	.short	(.L_15 - .L_14)
.L_14:
        /*002c*/ 	.word	0x00000000
        /*0030*/ 	.short	0x0000
        /*0032*/ 	.short	0x0000
        /*0034*/ 	.byte	0x00, 0xf4, 0x21, 0x00


	//----- nvinfo : EIATTR_SPARSE_MMA_MASK
	.align		4
.L_15:
        /*0038*/ 	.byte	0x03, 0x50
        /*003a*/ 	.short	0x0000


	//----- nvinfo : EIATTR_MAXREG_COUNT
	.align		4
        /*003c*/ 	.byte	0x03, 0x1b
        /*003e*/ 	.short	0x00ff


	//----- nvinfo : EIATTR_EXIT_INSTR_OFFSETS
	.align		4
        /*0040*/ 	.byte	0x04, 0x1c
        /*0042*/ 	.short	(.L_17 - .L_16)


	//   ....[0]....
.L_16:
        /*0044*/ 	.word	0x00000100


	//   ....[1]....
        /*0048*/ 	.word	0x00000130


	//----- nvinfo : EIATTR_REQNTID
	.align		4
.L_17:
        /*004c*/ 	.byte	0x04, 0x10
        /*004e*/ 	.short	(.L_19 - .L_18)
.L_18:
        /*0050*/ 	.word	0x00000080
        /*0054*/ 	.word	0x00000001
        /*0058*/ 	.word	0x00000001


	//----- nvinfo : EIATTR_CRS_STACK_SIZE
	.align		4
.L_19:
        /*005c*/ 	.byte	0x04, 0x1e
        /*005e*/ 	.short	(.L_21 - .L_20)
.L_20:
        /*0060*/ 	.word	0x00000000


	//----- nvinfo : EIATTR_CBANK_PARAM_SIZE
	.align		4
.L_21:
        /*0064*/ 	.byte	0x03, 0x19
        /*0066*/ 	.short	0x0014


	//----- nvinfo : EIATTR_PARAM_CBANK
	.align		4
        /*0068*/ 	.byte	0x04, 0x0a
        /*006a*/ 	.short	(.L_23 - .L_22)
	.align		4
.L_22:
        /*006c*/ 	.word	index@(.nv.constant0.triton_poi_fused_mul_0)
        /*0070*/ 	.short	0x0210
        /*0072*/ 	.short	0x0014


	//----- nvinfo : EIATTR_SW_WAR
	.align		4
.L_23:
        /*0074*/ 	.byte	0x04, 0x36
        /*0076*/ 	.short	(.L_25 - .L_24)
.L_24:
        /*0078*/ 	.word	0x00000008
.L_25:


//--------------------- .nv.callgraph             --------------------------
	.section	.nv.callgraph,"",@"SHT_CUDA_CALLGRAPH"
	.align	4
	.sectionentsize	8
	.align		4
        /*0000*/ 	.word	0x00000000
	.align		4
        /*0004*/ 	.word	0xffffffff
	.align		4
        /*0008*/ 	.word	0x00000000
	.align		4
        /*000c*/ 	.word	0xfffffffe
	.align		4
        /*0010*/ 	.word	0x00000000
	.align		4
        /*0014*/ 	.word	0xfffffffd
	.align		4
        /*0018*/ 	.word	0x00000000
	.align		4
        /*001c*/ 	.word	0xfffffffc


//--------------------- .text.triton_poi_fused_mul_0 --------------------------
	.section	.text.triton_poi_fused_mul_0,"ax",@progbits
	.align	128
        .global         triton_poi_fused_mul_0
        .type           triton_poi_fused_mul_0,@function
        .size           triton_poi_fused_mul_0,(.L_x_3 - triton_poi_fused_mul_0)
        .other          triton_poi_fused_mul_0,@"STO_CUDA_ENTRY STV_DEFAULT"
triton_poi_fused_mul_0:
.text.triton_poi_fused_mul_0:
[----:B------:R-:W0:Y:S02]  /*0000*/  LDC R1, c[0x0][0x28] ;  /* 0x00000a00ff017b82 */ /* 0x000e240000000800 */
[----:B------:R-:W1:Y:S01]  /*0010*/  S2R R0, SR_TID.X ;  /* 0x0000000000007919 */ /* 0x000e620000002100 */
[----:B------:R-:W2:Y:S01]  /*0020*/  LDC.64 R4, c[0x0][0x218] ;  /* 0x00008600ff047b82 */ /* 0x000ea20000000a00 */
[----:B------:R-:W-:Y:S01]  /*0030*/  ULDC.64 UR4, c[0x0][0x208] ;  /* 0x0000820000047ab9 */ /* 0x000fe20000000a00 */
[----:B------:R-:W-:Y:S01]  /*0040*/  BSSY B0, `(.L_x_0) ;  /* 0x000000b000007945 */ /* 0x000fe20003800000 */
[----:B------:R-:W3:Y:S01]  /*0050*/  S2R R7, SR_CTAID.X ;  /* 0x0000000000077919 */ /* 0x000ee20000002500 */
[----:B------:R-:W-:Y:S01]  /*0060*/  HFMA2.MMA R2, -RZ, RZ, 0, 0 ;  /* 0x00000000ff027435 */ /* 0x000fe200000001ff */
[----:B-1----:R-:W-:-:S04]  /*0070*/  LOP3.LUT R0, R0, 0x7f, RZ, 0xc0, !PT ;  /* 0x0000007f00007812 */ /* 0x002fc800078ec0ff */
[----:B---3--:R-:W-:-:S04]  /*0080*/  LEA R7, R7, R0, 0x7 ;  /* 0x0000000007077211 */ /* 0x008fc800078e38ff */
[C---:B------:R-:W-:Y:S01]  /*0090*/  ISETP.GE.AND P0, PT, R7.reuse, 0x100, PT ;  /* 0x000001000700780c */ /* 0x040fe20003f06270 */
[----:B--2---:R-:W-:-:S12]  /*00a0*/  IMAD.WIDE R4, R7, 0x4, R4 ;  /* 0x0000000407047825 */ /* 0x004fd800078e0204 */
[----:B------:R-:W-:Y:S05]  /*00b0*/  @P0 BRA `(.L_x_1) ;  /* 0x00000000000c0947 */ /* 0x000fea0003800000 */
[----:B------:R-:W1:Y:S02]  /*00c0*/  LDC.64 R2, c[0x0][0x210] ;  /* 0x00008400ff027b82 */ /* 0x000e640000000a00 */
[----:B-1----:R-:W-:-:S06]  /*00d0*/  IMAD.WIDE R2, R7, 0x4, R2 ;  /* 0x0000000407027825 */ /* 0x002fcc00078e0202 */
[----:B------:R1:W5:Y:S02]  /*00e0*/  LDG.E R2, desc[UR4][R2.64] ;  /* 0x0000000402027981 */ /* 0x000364000c1e1900 */
.L_x_1:
[----:B------:R-:W-:Y:S05]  /*00f0*/  BSYNC B0 ;  /* 0x0000000000007941 */ /* 0x000fea0003800000 */
.L_x_0:
[----:B------:R-:W-:Y:S05]  /*0100*/  @P0 EXIT ;  /* 0x000000000000094d */ /* 0x000fea0003800000 */
[----:B-1---5:R-:W-:-:S05]  /*0110*/  FMUL R3, R2, 0.5 ;  /* 0x3f00000002037820 */ /* 0x022fca0000400000 */
[----:B------:R-:W-:Y:S01]  /*0120*/  STG.E desc[UR4][R4.64], R3 ;  /* 0x0000000304007986 */ /* 0x000fe2000c101904 */
[----:B------:R-:W-:Y:S05]  /*0130*/  EXIT ;  /* 0x000000000000794d */ /* 0x000fea0003800000 */
.L_x_2:
[----:B------:R-:W-:-:S00]  /*0140*/  BRA `(.L_x_2) ;  /* 0xfffffffc00fc7947 */ /* 0x000fc0000383ffff */
[----:B------:R-:W-:-:S00]  /*0150*/  NOP ;  /* 0x0000000000007918 */ /* 0x000fc00000000000 */
        /* <DEDUP_REMOVED lines=10> */
.L_x_3:


//--------------------- .nv.constant0.triton_poi_fused_mul_0 --------------------------
	.section	.nv.constant0.triton_poi_fused_mul_0,"a",@progbits
	.sectionflags	@""
	.align	4
.nv.constant0.triton_poi_fused_mul_0:
	.zero		548
